//
// Generated by NVIDIA NVVM Compiler
//
// Compiler Build ID: CL-36424714
// Cuda compilation tools, release 13.0, V13.0.88
// Based on NVVM 20.0.0
//

.version 9.0
.target sm_100
.address_size 64

	// .globl	_Z12logisticsmapPiS_S_i

.visible .entry _Z12logisticsmapPiS_S_i(
	.param .u64 .ptr .align 1 _Z12logisticsmapPiS_S_i_param_0,
	.param .u64 .ptr .align 1 _Z12logisticsmapPiS_S_i_param_1,
	.param .u64 .ptr .align 1 _Z12logisticsmapPiS_S_i_param_2,
	.param .u32 _Z12logisticsmapPiS_S_i_param_3
)
{
	.reg .b32 	%r<56>;
	.reg .b64 	%rd<11>;

	ld.param.u64 	%rd1, [_Z12logisticsmapPiS_S_i_param_0];
	ld.param.u64 	%rd2, [_Z12logisticsmapPiS_S_i_param_1];
	ld.param.u64 	%rd3, [_Z12logisticsmapPiS_S_i_param_2];
	cvta.to.global.u64 	%rd4, %rd2;
	cvta.to.global.u64 	%rd5, %rd1;
	cvta.to.global.u64 	%rd6, %rd3;
	mov.u32 	%r1, %ctaid.x;
	mov.u32 	%r2, %ntid.x;
	mov.u32 	%r3, %tid.x;
	mad.lo.s32 	%r4, %r1, %r2, %r3;
	mul.wide.s32 	%rd7, %r4, 4;
	add.s64 	%rd8, %rd6, %rd7;
	ld.global.u32 	%r5, [%rd8];
	add.s64 	%rd9, %rd5, %rd7;
	ld.global.u32 	%r6, [%rd9];
	mul.lo.s32 	%r7, %r6, %r5;
	mad.lo.s32 	%r8, %r7, %r6, %r7;
	add.s64 	%rd10, %rd4, %rd7;
	ld.global.u32 	%r9, [%rd10];
	rem.s32 	%r10, %r8, %r9;
	st.global.u32 	[%rd9], %r10;
	ld.global.u32 	%r11, [%rd8];
	mad.lo.s32 	%r12, %r10, %r10, %r10;
	mul.lo.s32 	%r13, %r12, %r11;
	ld.global.u32 	%r14, [%rd10];
	rem.s32 	%r15, %r13, %r14;
	st.global.u32 	[%rd9], %r15;
	ld.global.u32 	%r16, [%rd8];
	mad.lo.s32 	%r17, %r15, %r15, %r15;
	mul.lo.s32 	%r18, %r17, %r16;
	ld.global.u32 	%r19, [%rd10];
	rem.s32 	%r20, %r18, %r19;
	st.global.u32 	[%rd9], %r20;
	ld.global.u32 	%r21, [%rd8];
	mad.lo.s32 	%r22, %r20, %r20, %r20;
	mul.lo.s32 	%r23, %r22, %r21;
	ld.global.u32 	%r24, [%rd10];
	rem.s32 	%r25, %r23, %r24;
	st.global.u32 	[%rd9], %r25;
	ld.global.u32 	%r26, [%rd8];
	mad.lo.s32 	%r27, %r25, %r25, %r25;
	mul.lo.s32 	%r28, %r27, %r26;
	ld.global.u32 	%r29, [%rd10];
	rem.s32 	%r30, %r28, %r29;
	st.global.u32 	[%rd9], %r30;
	ld.global.u32 	%r31, [%rd8];
	mad.lo.s32 	%r32, %r30, %r30, %r30;
	mul.lo.s32 	%r33, %r32, %r31;
	ld.global.u32 	%r34, [%rd10];
	rem.s32 	%r35, %r33, %r34;
	st.global.u32 	[%rd9], %r35;
	ld.global.u32 	%r36, [%rd8];
	mad.lo.s32 	%r37, %r35, %r35, %r35;
	mul.lo.s32 	%r38, %r37, %r36;
	ld.global.u32 	%r39, [%rd10];
	rem.s32 	%r40, %r38, %r39;
	st.global.u32 	[%rd9], %r40;
	ld.global.u32 	%r41, [%rd8];
	mad.lo.s32 	%r42, %r40, %r40, %r40;
	mul.lo.s32 	%r43, %r42, %r41;
	ld.global.u32 	%r44, [%rd10];
	rem.s32 	%r45, %r43, %r44;
	st.global.u32 	[%rd9], %r45;
	ld.global.u32 	%r46, [%rd8];
	mad.lo.s32 	%r47, %r45, %r45, %r45;
	mul.lo.s32 	%r48, %r47, %r46;
	ld.global.u32 	%r49, [%rd10];
	rem.s32 	%r50, %r48, %r49;
	st.global.u32 	[%rd9], %r50;
	ld.global.u32 	%r51, [%rd8];
	mad.lo.s32 	%r52, %r50, %r50, %r50;
	mul.lo.s32 	%r53, %r52, %r51;
	ld.global.u32 	%r54, [%rd10];
	rem.s32 	%r55, %r53, %r54;
	st.global.u32 	[%rd9], %r55;
	ret;

}


// ===== COMPILED SASS (sm_100) =====

	.target	sm_100

	.elftype	@"ET_EXEC"


//--------------------- .note.nv.tkinfo           --------------------------
	.section	.note.nv.tkinfo,"",@"SHT_NOTE"
	.sectionflags	@"SHF_NOTE_NV_TKINFO"
	.tkinfo
        /*0018*/ 	.word	0x00000002
        /*0030*/ 	.string	""
        /*0030*/ 	.string	"ptxas"
        /*0030*/ 	.string	"Cuda compilation tools, release 13.0, V13.0.88"
        /*0030*/ 	.string	"Build cuda_13.0.r13.0/compiler.36424714_0"
        /*0030*/ 	.string	"-arch sm_100 -m 64 "



//--------------------- .note.nv.cuinfo           --------------------------
	.section	.note.nv.cuinfo,"",@"SHT_NOTE"
	.sectionflags	@"SHF_NOTE_NV_CUINFO"
        /*0018*/ 	.short	0x0002
        /*001a*/ 	.short	0x0064
        /*001c*/ 	.short	0x0082
	.zero		2


//--------------------- .nv.info                  --------------------------
	.section	.nv.info,"",@"SHT_CUDA_INFO"
	.align	4


	//----- nvinfo : EIATTR_REGCOUNT
	.align		4
        /*0000*/ 	.byte	0x04, 0x2f
        /*0002*/ 	.short	(.L_1 - .L_0)
	.align		4
.L_0:
        /*0004*/ 	.word	index@(_Z12logisticsmapPiS_S_i)
        /*0008*/ 	.word	0x00000013


	//----- nvinfo : EIATTR_FRAME_SIZE
	.align		4
.L_1:
        /*000c*/ 	.byte	0x04, 0x11
        /*000e*/ 	.short	(.L_3 - .L_2)
	.align		4
.L_2:
        /*0010*/ 	.word	index@(_Z12logisticsmapPiS_S_i)
        /*0014*/ 	.word	0x00000000


	//----- nvinfo : EIATTR_MIN_STACK_SIZE
	.align		4
.L_3:
        /*0018*/ 	.byte	0x04, 0x12
        /*001a*/ 	.short	(.L_5 - .L_4)
	.align		4
.L_4:
        /*001c*/ 	.word	index@(_Z12logisticsmapPiS_S_i)
        /*0020*/ 	.word	0x00000000
.L_5:


//--------------------- .nv.compat                --------------------------
	.section	.nv.compat,"",@"SHT_CUDA_COMPAT_INFO"
	.align	4
        /*0000*/ 	.byte	0x02, 0x09, 0x00, 0x00, 0x02, 0x02, 0x01, 0x00, 0x02, 0x05, 0x05, 0x00, 0x03, 0x07, 0x01, 0x01
        /*0010*/ 	.byte	0x02, 0x03, 0x00, 0x00, 0x02, 0x06, 0x01, 0x00, 0x04, 0x0b, 0x08, 0x00, 0x09, 0x00, 0x00, 0x00
        /*0020*/ 	.byte	0x00, 0x00, 0x00, 0x00


//--------------------- .nv.info._Z12logisticsmapPiS_S_i --------------------------
	.section	.nv.info._Z12logisticsmapPiS_S_i,"",@"SHT_CUDA_INFO"
	.sectionflags	@""
	.align	4


	//----- nvinfo : EIATTR_CUDA_API_VERSION
	.align		4
        /*0000*/ 	.byte	0x04, 0x37
        /*0002*/ 	.short	(.L_7 - .L_6)
.L_6:
        /*0004*/ 	.word	0x00000082


	//----- nvinfo : EIATTR_KPARAM_INFO
	.align		4
.L_7:
        /*0008*/ 	.byte	0x04, 0x17
        /*000a*/ 	.short	(.L_9 - .L_8)
.L_8:
        /*000c*/ 	.word	0x00000000
        /*0010*/ 	.short	0x0003
        /*0012*/ 	.short	0x0018
        /*0014*/ 	.byte	0x00, 0xf0, 0x11, 0x00


	//----- nvinfo : EIATTR_KPARAM_INFO
	.align		4
.L_9:
        /*0018*/ 	.byte	0x04, 0x17
        /*001a*/ 	.short	(.L_11 - .L_10)
.L_10:
        /*001c*/ 	.word	0x00000000
        /*0020*/ 	.short	0x0002
        /*0022*/ 	.short	0x0010
        /*0024*/ 	.byte	0x00, 0xf5, 0x21, 0x00


	//----- nvinfo : EIATTR_KPARAM_INFO
	.align		4
.L_11:
        /*0028*/ 	.byte	0x04, 0x17
        /*002a*/ 	.short	(.L_13 - .L_12)
.L_12:
        /*002c*/ 	.word	0x00000000
        /*0030*/ 	.short	0x0001
        /*0032*/ 	.short	0x0008
        /*0034*/ 	.byte	0x00, 0xf5, 0x21, 0x00


	//----- nvinfo : EIATTR_KPARAM_INFO
	.align		4
.L_13:
        /*0038*/ 	.byte	0x04, 0x17
        /*003a*/ 	.short	(.L_15 - .L_14)
.L_14:
        /*003c*/ 	.word	0x00000000
        /*0040*/ 	.short	0x0000
        /*0042*/ 	.short	0x0000
        /*0044*/ 	.byte	0x00, 0xf5, 0x21, 0x00


	//----- nvinfo : EIATTR_SPARSE_MMA_MASK
	.align		4
.L_15:
        /*0048*/ 	.byte	0x03, 0x50
        /*004a*/ 	.short	0x0000


	//----- nvinfo : EIATTR_MAXREG_COUNT
	.align		4
        /*004c*/ 	.byte	0x03, 0x1b
        /*004e*/ 	.short	0x00ff


	//----- nvinfo : EIATTR_MERCURY_ISA_VERSION
	.align		4
        /*0050*/ 	.byte	0x03, 0x5f
        /*0052*/ 	.short	0x0101


	//----- nvinfo : EIATTR_VRC_CTA_INIT_COUNT
	.align		4
        /*0054*/ 	.byte	0x02, 0x4a
	.zero		1
	.zero		1


	//----- nvinfo : EIATTR_EXIT_INSTR_OFFSETS
	.align		4
        /*0058*/ 	.byte	0x04, 0x1c
        /*005a*/ 	.short	(.L_17 - .L_16)


	//   ....[0]....
.L_16:
        /*005c*/ 	.word	0x000012e0


	//----- nvinfo : EIATTR_CBANK_PARAM_SIZE
	.align		4
.L_17:
        /*0060*/ 	.byte	0x03, 0x19
        /*0062*/ 	.short	0x001c


	//----- nvinfo : EIATTR_PARAM_CBANK
	.align		4
        /*0064*/ 	.byte	0x04, 0x0a
        /*0066*/ 	.short	(.L_19 - .L_18)
	.align		4
.L_18:
        /*0068*/ 	.word	index@(.nv.constant0._Z12logisticsmapPiS_S_i)
        /*006c*/ 	.short	0x0380
        /*006e*/ 	.short	0x001c


	//----- nvinfo : EIATTR_SW_WAR
	.align		4
.L_19:
        /*0070*/ 	.byte	0x04, 0x36
        /*0072*/ 	.short	(.L_21 - .L_20)
.L_20:
        /*0074*/ 	.word	0x00000008
.L_21:


//--------------------- .nv.callgraph             --------------------------
	.section	.nv.callgraph,"",@"SHT_CUDA_CALLGRAPH"
	.align	4
	.sectionentsize	8
	.align		4
        /*0000*/ 	.word	0x00000000
	.align		4
        /*0004*/ 	.word	0xffffffff
	.align		4
        /*0008*/ 	.word	0x00000000
	.align		4
        /*000c*/ 	.word	0xfffffffe
	.align		4
        /*0010*/ 	.word	0x00000000
	.align		4
        /*0014*/ 	.word	0xfffffffd
	.align		4
        /*0018*/ 	.word	0x00000000
	.align		4
        /*001c*/ 	.word	0xfffffffc


//--------------------- .text._Z12logisticsmapPiS_S_i --------------------------
	.section	.text._Z12logisticsmapPiS_S_i,"ax",@progbits
	.align	128
        .global         _Z12logisticsmapPiS_S_i
        .type           _Z12logisticsmapPiS_S_i,@function
        .size           _Z12logisticsmapPiS_S_i,(.L_x_1 - _Z12logisticsmapPiS_S_i)
        .other          _Z12logisticsmapPiS_S_i,@"STO_CUDA_ENTRY STV_DEFAULT"
_Z12logisticsmapPiS_S_i:
.text._Z12logisticsmapPiS_S_i:
[----:B------:R-:W-:Y:S01]  /*0000*/  LDC R1, c[0x0][0x37c] ;  /* 0x0000df00ff017b82 */ /* 0x000fe20000000800 */
[----:B------:R-:W0:Y:S07]  /*0010*/  S2R R0, SR_TID.X ;  /* 0x0000000000007919 */ /* 0x000e2e0000002100 */
[----:B------:R-:W0:Y:S01]  /*0020*/  S2UR UR6, SR_CTAID.X ;  /* 0x00000000000679c3 */ /* 0x000e220000002500 */
[----:B------:R-:W1:Y:S07]  /*0030*/  LDCU.64 UR4, c[0x0][0x358] ;  /* 0x00006b00ff0477ac */ /* 0x000e6e0008000a00 */
[----:B------:R-:W0:Y:S08]  /*0040*/  LDC R9, c[0x0][0x360] ;  /* 0x0000d800ff097b82 */ /* 0x000e300000000800 */
[----:B------:R-:W2:Y:S08]  /*0050*/  LDC.64 R6, c[0x0][0x388] ;  /* 0x0000e200ff067b82 */ /* 0x000eb00000000a00 */
[----:B------:R-:W3:Y:S01]  /*0060*/  LDC.64 R2, c[0x0][0x390] ;  /* 0x0000e400ff027b82 */ /* 0x000ee20000000a00 */
[----:B0-----:R-:W-:-:S07]  /*0070*/  IMAD R9, R9, UR6, R0 ;  /* 0x0000000609097c24 */ /* 0x001fce000f8e0200 */
[----:B------:R-:W0:Y:S01]  /*0080*/  LDC.64 R4, c[0x0][0x380] ;  /* 0x0000e000ff047b82 */ /* 0x000e220000000a00 */
[----:B--2---:R-:W-:-:S05]  /*0090*/  IMAD.WIDE R6, R9, 0x4, R6 ;  /* 0x0000000409067825 */ /* 0x004fca00078e0206 */
[----:B-1----:R-:W2:Y:S01]  /*00a0*/  LDG.E R13, desc[UR4][R6.64] ;  /* 0x00000004060d7981 */ /* 0x002ea2000c1e1900 */
[----:B---3--:R-:W-:-:S05]  /*00b0*/  IMAD.WIDE R2, R9, 0x4, R2 ;  /* 0x0000000409027825 */ /* 0x008fca00078e0202 */
[----:B------:R-:W3:Y:S01]  /*00c0*/  LDG.E R0, desc[UR4][R2.64] ;  /* 0x0000000402007981 */ /* 0x000ee2000c1e1900 */
[----:B0-----:R-:W-:-:S05]  /*00d0*/  IMAD.WIDE R4, R9, 0x4, R4 ;  /* 0x0000000409047825 */ /* 0x001fca00078e0204 */
[----:B------:R-:W3:Y:S01]  /*00e0*/  LDG.E R11, desc[UR4][R4.64] ;  /* 0x00000004040b7981 */ /* 0x000ee2000c1e1900 */
[----:B--2---:R-:W-:-:S04]  /*00f0*/  IABS R12, R13 ;  /* 0x0000000d000c7213 */ /* 0x004fc80000000000 */
[----:B------:R-:W0:Y:S08]  /*0100*/  I2F.RP R10, R12 ;  /* 0x0000000c000a7306 */ /* 0x000e300000209400 */
[----:B0-----:R-:W0:Y:S01]  /*0110*/  MUFU.RCP R10, R10 ;  /* 0x0000000a000a7308 */ /* 0x001e220000001000 */
[----:B---3--:R-:W-:Y:S02]  /*0120*/  IMAD R0, R0, R11, RZ ;  /* 0x0000000b00007224 */ /* 0x008fe400078e02ff */
[----:B0-----:R-:W-:-:S05]  /*0130*/  VIADD R8, R10, 0xffffffe ;  /* 0x0ffffffe0a087836 */ /* 0x001fca0000000000 */
[----:B------:R0:W1:Y:S01]  /*0140*/  F2I.FTZ.U32.TRUNC.NTZ R9, R8 ;  /* 0x0000000800097305 */ /* 0x000062000021f000 */
[----:B------:R-:W-:Y:S01]  /*0150*/  IMAD R0, R11, R0, R0 ;  /* 0x000000000b007224 */ /* 0x000fe200078e0200 */
[----:B------:R-:W-:-:S04]  /*0160*/  IABS R16, R13 ;  /* 0x0000000d00107213 */ /* 0x000fc80000000000 */
[----:B------:R-:W-:Y:S01]  /*0170*/  IABS R14, R0 ;  /* 0x00000000000e7213 */ /* 0x000fe20000000000 */
[----:B0-----:R-:W-:Y:S02]  /*0180*/  IMAD.MOV.U32 R8, RZ, RZ, RZ ;  /* 0x000000ffff087224 */ /* 0x001fe400078e00ff */
[----:B-1----:R-:W-:-:S04]  /*0190*/  IMAD.MOV R15, RZ, RZ, -R9 ;  /* 0x000000ffff0f7224 */ /* 0x002fc800078e0a09 */
[----:B------:R-:W-:-:S04]  /*01a0*/  IMAD R11, R15, R12, RZ ;  /* 0x0000000c0f0b7224 */ /* 0x000fc800078e02ff */
[----:B------:R-:W-:Y:S01]  /*01b0*/  IMAD.HI.U32 R9, R9, R11, R8 ;  /* 0x0000000b09097227 */ /* 0x000fe200078e0008 */
[----:B------:R-:W-:-:S03]  /*01c0*/  IADD3 R10, PT, PT, RZ, -R16, RZ ;  /* 0x80000010ff0a7210 */ /* 0x000fc60007ffe0ff */
[----:B------:R-:W-:-:S04]  /*01d0*/  IMAD.MOV.U32 R8, RZ, RZ, R14 ;  /* 0x000000ffff087224 */ /* 0x000fc800078e000e */
[----:B------:R-:W-:-:S04]  /*01e0*/  IMAD.HI.U32 R9, R9, R8, RZ ;  /* 0x0000000809097227 */ /* 0x000fc800078e00ff */
[----:B------:R-:W-:-:S05]  /*01f0*/  IMAD R9, R9, R10, R8 ;  /* 0x0000000a09097224 */ /* 0x000fca00078e0208 */
[----:B------:R-:W-:-:S13]  /*0200*/  ISETP.GT.U32.AND P0, PT, R12, R9, PT ;  /* 0x000000090c00720c */ /* 0x000fda0003f04070 */
[----:B------:R-:W-:-:S04]  /*0210*/  @!P0 IADD3 R9, PT, PT, R9, -R12, RZ ;  /* 0x8000000c09098210 */ /* 0x000fc80007ffe0ff */
[----:B------:R-:W-:Y:S02]  /*0220*/  ISETP.GT.U32.AND P1, PT, R12, R9, PT ;  /* 0x000000090c00720c */ /* 0x000fe40003f24070 */
[----:B------:R-:W-:Y:S02]  /*0230*/  ISETP.GE.AND P2, PT, R0, RZ, PT ;  /* 0x000000ff0000720c */ /* 0x000fe40003f46270 */
[----:B------:R-:W-:-:S09]  /*0240*/  ISETP.NE.AND P0, PT, R13, RZ, PT ;  /* 0x000000ff0d00720c */ /* 0x000fd20003f05270 */
[----:B------:R-:W-:-:S04]  /*0250*/  @!P1 IMAD.IADD R9, R9, 0x1, -R12 ;  /* 0x0000000109099824 */ /* 0x000fc800078e0a0c */
[----:B------:R-:W-:-:S05]  /*0260*/  IMAD.MOV.U32 R11, RZ, RZ, R9 ;  /* 0x000000ffff0b7224 */ /* 0x000fca00078e0009 */
[----:B------:R-:W-:Y:S02]  /*0270*/  @!P2 IADD3 R11, PT, PT, -R11, RZ, RZ ;  /* 0x000000ff0b0ba210 */ /* 0x000fe40007ffe1ff */
[----:B------:R-:W-:-:S05]  /*0280*/  @!P0 LOP3.LUT R11, RZ, R13, RZ, 0x33, !PT ;  /* 0x0000000dff0b8212 */ /* 0x000fca00078e33ff */
[----:B------:R0:W-:Y:S04]  /*0290*/  STG.E desc[UR4][R4.64], R11 ;  /* 0x0000000b04007986 */ /* 0x0001e8000c101904 */
[----:B------:R-:W2:Y:S04]  /*02a0*/  LDG.E R0, desc[UR4][R6.64] ;  /* 0x0000000406007981 */ /* 0x000ea8000c1e1900 */
[----:B------:R-:W3:Y:S01]  /*02b0*/  LDG.E R8, desc[UR4][R2.64] ;  /* 0x0000000402087981 */ /* 0x000ee2000c1e1900 */
[----:B------:R-:W-:Y:S01]  /*02c0*/  IMAD R13, R11, R11, R11 ;  /* 0x0000000b0b0d7224 */ /* 0x000fe200078e020b */
[----:B--2---:R-:W-:-:S04]  /*02d0*/  IABS R15, R0 ;  /* 0x00000000000f7213 */ /* 0x004fc80000000000 */
[----:B------:R-:W1:Y:S08]  /*02e0*/  I2F.RP R10, R15 ;  /* 0x0000000f000a7306 */ /* 0x000e700000209400 */
[----:B-1----:R-:W1:Y:S02]  /*02f0*/  MUFU.RCP R10, R10 ;  /* 0x0000000a000a7308 */ /* 0x002e640000001000 */
[----:B-1----:R-:W-:-:S06]  /*0300*/  VIADD R9, R10, 0xffffffe ;  /* 0x0ffffffe0a097836 */ /* 0x002fcc0000000000 */
[----:B------:R-:W1:Y:S01]  /*0310*/  F2I.FTZ.U32.TRUNC.NTZ R9, R9 ;  /* 0x0000000900097305 */ /* 0x000e62000021f000 */
[----:B---3--:R-:W-:Y:S01]  /*0320*/  IMAD R13, R8, R13, RZ ;  /* 0x0000000d080d7224 */ /* 0x008fe200078e02ff */
[----:B------:R-:W-:-:S04]  /*0330*/  IABS R8, R0 ;  /* 0x0000000000087213 */ /* 0x000fc80000000000 */
[----:B------:R-:W-:Y:S01]  /*0340*/  IADD3 R10, PT, PT, RZ, -R8, RZ ;  /* 0x80000008ff0a7210 */ /* 0x000fe20007ffe0ff */
[----:B------:R-:W-:Y:S02]  /*0350*/  IMAD.MOV.U32 R8, RZ, RZ, RZ ;  /* 0x000000ffff087224 */ /* 0x000fe400078e00ff */
[----:B-1----:R-:W-:-:S04]  /*0360*/  IMAD.MOV R12, RZ, RZ, -R9 ;  /* 0x000000ffff0c7224 */ /* 0x002fc800078e0a09 */
[----:B0-----:R-:W-:Y:S01]  /*0370*/  IMAD R11, R12, R15, RZ ;  /* 0x0000000f0c0b7224 */ /* 0x001fe200078e02ff */
[----:B------:R-:W-:-:S03]  /*0380*/  IABS R12, R13 ;  /* 0x0000000d000c7213 */ /* 0x000fc60000000000 */
[----:B------:R-:W-:-:S04]  /*0390*/  IMAD.HI.U32 R8, R9, R11, R8 ;  /* 0x0000000b09087227 */ /* 0x000fc800078e0008 */
        /* <DEDUP_REMOVED lines=86> */
[----:B------:R-:W-:Y:S01]  /*0900*/  IMAD.HI.U32 R8, R9, R11, R8 ;  /* 0x0000000b09087227 */ /* 0x000fe200078e0008 */
[----:B------:R-:W-:-:S05]  /*0910*/  MOV R9, R12 ;  /* 0x0000000c00097202 */ /* 0x000fca0000000f00 */
[----:B------:R-:W-:-:S04]  /*0920*/  IMAD.HI.U32 R8, R8, R9, RZ ;  /* 0x0000000908087227 */ /* 0x000fc800078e00ff */
[----:B------:R-:W-:-:S05]  /*0930*/  IMAD R8, R8, R10, R9 ;  /* 0x0000000a08087224 */ /* 0x000fca00078e0209 */
[----:B------:R-:W-:-:S13]  /*0940*/  ISETP.GT.U32.AND P0, PT, R15, R8, PT ;  /* 0x000000080f00720c */ /* 0x000fda0003f04070 */
[----:B------:R-:W-:-:S05]  /*0950*/  @!P0 IMAD.IADD R8, R8, 0x1, -R15 ;  /* 0x0000000108088824 */ /* 0x000fca00078e0a0f */
[----:B------:R-:W-:Y:S02]  /*0960*/  ISETP.GT.U32.AND P1, PT, R15, R8, PT ;  /* 0x000000080f00720c */ /* 0x000fe40003f24070 */
[----:B------:R-:W-:Y:S02]  /*0970*/  ISETP.GE.AND P2, PT, R13, RZ, PT ;  /* 0x000000ff0d00720c */ /* 0x000fe40003f46270 */
[----:B------:R-:W-:-:S09]  /*0980*/  ISETP.NE.AND P0, PT, R0, RZ, PT ;  /* 0x000000ff0000720c */ /* 0x000fd20003f05270 */
[----:B------:R-:W-:-:S05]  /*0990*/  @!P1 IADD3 R8, PT, PT, R8, -R15, RZ ;  /* 0x8000000f08089210 */ /* 0x000fca0007ffe0ff */
        /* <DEDUP_REMOVED lines=9> */
[----:B-1----:R-:W1:Y:S01]  /*0a30*/  MUFU.RCP R10, R10 ;  /* 0x0000000a000a7308 */ /* 0x002e620000001000 */
[----:B---3--:R-:W-:Y:S01]  /*0a40*/  IMAD R13, R8, R13, RZ ;  /* 0x0000000d080d7224 */ /* 0x008fe200078e02ff */
[----:B------:R-:W-:Y:S01]  /*0a50*/  IABS R8, R0 ;  /* 0x0000000000087213 */ /* 0x000fe20000000000 */
[----:B-1----:R-:W-:-:S06]  /*0a60*/  VIADD R9, R10, 0xffffffe ;  /* 0x0ffffffe0a097836 */ /* 0x002fcc0000000000 */
[----:B------:R-:W1:Y:S01]  /*0a70*/  F2I.FTZ.U32.TRUNC.NTZ R9, R9 ;  /* 0x0000000900097305 */ /* 0x000e62000021f000 */
[----:B------:R-:W-:Y:S02]  /*0a80*/  IMAD.MOV R10, RZ, RZ, -R8 ;  /* 0x000000ffff0a7224 */ /* 0x000fe400078e0a08 */
[----:B------:R-:W-:Y:S01]  /*0a90*/  HFMA2 R8, -RZ, RZ, 0, 0 ;  /* 0x00000000ff087431 */ /* 0x000fe200000001ff */
[----:B-1----:R-:W-:-:S05]  /*0aa0*/  IADD3 R12, PT, PT, RZ, -R9, RZ ;  /* 0x80000009ff0c7210 */ /* 0x002fca0007ffe0ff */
        /* <DEDUP_REMOVED lines=11> */
[----:B------:R-:W-:-:S05]  /*0b60*/  @!P1 IMAD.IADD R8, R8, 0x1, -R15 ;  /* 0x0000000108089824 */ /* 0x000fca00078e0a0f */
[----:B------:R-:W-:-:S05]  /*0b70*/  MOV R11, R8 ;  /* 0x00000008000b7202 */ /* 0x000fca0000000f00 */
[----:B------:R-:W-:Y:S01]  /*0b80*/  @!P2 IMAD.MOV R11, RZ, RZ, -R11 ;  /* 0x000000ffff0ba224 */ /* 0x000fe200078e0a0b */
        /* <DEDUP_REMOVED lines=8> */
[----:B-1----:R-:W-:-:S06]  /*0c10*/  IADD3 R9, PT, PT, R10, 0xffffffe, RZ ;  /* 0x0ffffffe0a097810 */ /* 0x002fcc0007ffe0ff */
        /* <DEDUP_REMOVED lines=89> */
[----:B-1----:R-:W-:Y:S01]  /*11b0*/  IADD3 R12, PT, PT, RZ, -R9, RZ ;  /* 0x80000009ff0c7210 */ /* 0x002fe20007ffe0ff */
[----:B------:R-:W-:-:S04]  /*11c0*/  IMAD.MOV.U32 R8, RZ, RZ, RZ ;  /* 0x000000ffff087224 */ /* 0x000fc800078e00ff */
[----:B0-----:R-:W-:-:S04]  /*11d0*/  IMAD.MOV.U32 R11, RZ, RZ, R12 ;  /* 0x000000ffff0b7224 */ /* 0x001fc800078e000c */
[----:B------:R-:W-:Y:S01]  /*11e0*/  IMAD R3, R11, R10, RZ ;  /* 0x0000000a0b037224 */ /* 0x000fe200078e02ff */
[----:B------:R-:W-:Y:S02]  /*11f0*/  IABS R2, R6 ;  /* 0x0000000600027213 */ /* 0x000fe40000000000 */
[----:B------:R-:W-:Y:S01]  /*1200*/  IABS R0, R13 ;  /* 0x0000000d00007213 */ /* 0x000fe20000000000 */
[----:B------:R-:W-:Y:S01]  /*1210*/  IMAD.HI.U32 R9, R9, R3, R8 ;  /* 0x0000000309097227 */ /* 0x000fe200078e0008 */
[----:B------:R-:W-:-:S05]  /*1220*/  IADD3 R2, PT, PT, RZ, -R2, RZ ;  /* 0x80000002ff027210 */ /* 0x000fca0007ffe0ff */
[----:B------:R-:W-:-:S04]  /*1230*/  IMAD.HI.U32 R9, R9, R0, RZ ;  /* 0x0000000009097227 */ /* 0x000fc800078e00ff */
[----:B------:R-:W-:-:S05]  /*1240*/  IMAD R9, R9, R2, R0 ;  /* 0x0000000209097224 */ /* 0x000fca00078e0200 */
[----:B------:R-:W-:Y:S02]  /*1250*/  ISETP.GT.U32.AND P0, PT, R10, R9, PT ;  /* 0x000000090a00720c */ /* 0x000fe40003f04070 */
[----:B------:R-:W-:-:S11]  /*1260*/  ISETP.GE.AND P2, PT, R13, RZ, PT ;  /* 0x000000ff0d00720c */ /* 0x000fd60003f46270 */
[----:B------:R-:W-:-:S04]  /*1270*/  @!P0 IADD3 R9, PT, PT, R9, -R10, RZ ;  /* 0x8000000a09098210 */ /* 0x000fc80007ffe0ff */
[----:B------:R-:W-:Y:S02]  /*1280*/  ISETP.GT.U32.AND P1, PT, R10, R9, PT ;  /* 0x000000090a00720c */ /* 0x000fe40003f24070 */
[----:B------:R-:W-:-:S11]  /*1290*/  ISETP.NE.AND P0, PT, R6, RZ, PT ;  /* 0x000000ff0600720c */ /* 0x000fd60003f05270 */
[----:B------:R-:W-:-:S05]  /*12a0*/  @!P1 IMAD.IADD R9, R9, 0x1, -R10 ;  /* 0x0000000109099824 */ /* 0x000fca00078e0a0a */
[----:B------:R-:W-:Y:S02]  /*12b0*/  @!P2 IADD3 R9, PT, PT, -R9, RZ, RZ ;  /* 0x000000ff0909a210 */ /* 0x000fe40007ffe1ff */
[----:B------:R-:W-:-:S05]  /*12c0*/  @!P0 LOP3.LUT R9, RZ, R6, RZ, 0x33, !PT ;  /* 0x00000006ff098212 */ /* 0x000fca00078e33ff */
[----:B------:R-:W-:Y:S01]  /*12d0*/  STG.E desc[UR4][R4.64], R9 ;  /* 0x0000000904007986 */ /* 0x000fe2000c101904 */
[----:B------:R-:W-:Y:S05]  /*12e0*/  EXIT ;  /* 0x000000000000794d */ /* 0x000fea0003800000 */
.L_x_0:
[----:B------:R-:W-:-:S00]  /*12f0*/  BRA `(.L_x_0) ;  /* 0xfffffffc00fc7947 */ /* 0x000fc0000383ffff */
[----:B------:R-:W-:-:S00]  /*1300*/  NOP ;  /* 0x0000000000007918 */ /* 0x000fc00000000000 */
[----:B------:R-:W-:-:S00]  /*1310*/  NOP ;  /* 0x0000000000007918 */ /* 0x000fc00000000000 */
[----:B------:R-:W-:-:S00]  /*1320*/  NOP ;  /* 0x0000000000007918 */ /* 0x000fc00000000000 */
[----:B------:R-:W-:-:S00]  /*1330*/  NOP ;  /* 0x0000000000007918 */ /* 0x000fc00000000000 */
[----:B------:R-:W-:-:S00]  /*1340*/  NOP ;  /* 0x0000000000007918 */ /* 0x000fc00000000000 */
[----:B------:R-:W-:-:S00]  /*1350*/  NOP ;  /* 0x0000000000007918 */ /* 0x000fc00000000000 */
[----:B------:R-:W-:-:S00]  /*1360*/  NOP ;  /* 0x0000000000007918 */ /* 0x000fc00000000000 */
[----:B------:R-:W-:-:S00]  /*1370*/  NOP ;  /* 0x0000000000007918 */ /* 0x000fc00000000000 */
.L_x_1:


//--------------------- .nv.shared.reserved.0     --------------------------
	.section	.nv.shared.reserved.0,"aw",@nobits
	.weak		__nv_reservedSMEM_offset_0_alias
	.size		__nv_reservedSMEM_offset_0_alias, 0, 64
	.other		__nv_reservedSMEM_offset_0_alias,@"STO_CUDA_RESERVED_SHARED STV_DEFAULT"
__nv_reservedSMEM_offset_0_alias:
	.zero		0
	.zero		64


//--------------------- .nv.constant0._Z12logisticsmapPiS_S_i --------------------------
	.section	.nv.constant0._Z12logisticsmapPiS_S_i,"a",@progbits
	.sectionflags	@""
	.align	4
.nv.constant0._Z12logisticsmapPiS_S_i:
	.zero		924


//--------------------- SYMBOLS --------------------------

	.type		.nv.reservedSmem.offset0,@object
	.size		.nv.reservedSmem.offset0,0x4
